//
// Generated by NVIDIA NVVM Compiler
//
// Compiler Build ID: CL-36424714
// Cuda compilation tools, release 13.0, V13.0.88
// Based on NVVM 20.0.0
//

.version 9.0
.target sm_100
.address_size 64

	// .globl	_Z9vectorAddPfS_S_

.visible .entry _Z9vectorAddPfS_S_(
	.param .u64 .ptr .align 1 _Z9vectorAddPfS_S__param_0,
	.param .u64 .ptr .align 1 _Z9vectorAddPfS_S__param_1,
	.param .u64 .ptr .align 1 _Z9vectorAddPfS_S__param_2
)
{
	.reg .b32 	%r<5>;
	.reg .b32 	%f<4>;
	.reg .b64 	%rd<11>;

	ld.param.u64 	%rd1, [_Z9vectorAddPfS_S__param_0];
	ld.param.u64 	%rd2, [_Z9vectorAddPfS_S__param_1];
	ld.param.u64 	%rd3, [_Z9vectorAddPfS_S__param_2];
	cvta.to.global.u64 	%rd4, %rd3;
	cvta.to.global.u64 	%rd5, %rd2;
	cvta.to.global.u64 	%rd6, %rd1;
	mov.u32 	%r1, %tid.x;
	mov.u32 	%r2, %ctaid.x;
	mov.u32 	%r3, %ntid.x;
	mad.lo.s32 	%r4, %r2, %r3, %r1;
	mul.wide.s32 	%rd7, %r4, 4;
	add.s64 	%rd8, %rd6, %rd7;
	ld.global.f32 	%f1, [%rd8];
	add.s64 	%rd9, %rd5, %rd7;
	ld.global.f32 	%f2, [%rd9];
	add.f32 	%f3, %f1, %f2;
	add.s64 	%rd10, %rd4, %rd7;
	st.global.f32 	[%rd10], %f3;
	ret;

}


// ===== COMPILED SASS (sm_100) =====

	.target	sm_100

	.elftype	@"ET_EXEC"


//--------------------- .note.nv.tkinfo           --------------------------
	.section	.note.nv.tkinfo,"",@"SHT_NOTE"
	.sectionflags	@"SHF_NOTE_NV_TKINFO"
	.tkinfo
        /*0018*/ 	.word	0x00000002
        /*0030*/ 	.string	""
        /*0030*/ 	.string	"ptxas"
        /*0030*/ 	.string	"Cuda compilation tools, release 13.0, V13.0.88"
        /*0030*/ 	.string	"Build cuda_13.0.r13.0/compiler.36424714_0"
        /*0030*/ 	.string	"-arch sm_100 -m 64 "



//--------------------- .note.nv.cuinfo           --------------------------
	.section	.note.nv.cuinfo,"",@"SHT_NOTE"
	.sectionflags	@"SHF_NOTE_NV_CUINFO"
        /*0018*/ 	.short	0x0002
        /*001a*/ 	.short	0x0064
        /*001c*/ 	.short	0x0082
	.zero		2


//--------------------- .nv.info                  --------------------------
	.section	.nv.info,"",@"SHT_CUDA_INFO"
	.align	4


	//----- nvinfo : EIATTR_REGCOUNT
	.align		4
        /*0000*/ 	.byte	0x04, 0x2f
        /*0002*/ 	.short	(.L_1 - .L_0)
	.align		4
.L_0:
        /*0004*/ 	.word	index@(_Z9vectorAddPfS_S_)
        /*0008*/ 	.word	0x0000000c


	//----- nvinfo : EIATTR_FRAME_SIZE
	.align		4
.L_1:
        /*000c*/ 	.byte	0x04, 0x11
        /*000e*/ 	.short	(.L_3 - .L_2)
	.align		4
.L_2:
        /*0010*/ 	.word	index@(_Z9vectorAddPfS_S_)
        /*0014*/ 	.word	0x00000000


	//----- nvinfo : EIATTR_MIN_STACK_SIZE
	.align		4
.L_3:
        /*0018*/ 	.byte	0x04, 0x12
        /*001a*/ 	.short	(.L_5 - .L_4)
	.align		4
.L_4:
        /*001c*/ 	.word	index@(_Z9vectorAddPfS_S_)
        /*0020*/ 	.word	0x00000000
.L_5:


//--------------------- .nv.compat                --------------------------
	.section	.nv.compat,"",@"SHT_CUDA_COMPAT_INFO"
	.align	4
        /*0000*/ 	.byte	0x02, 0x09, 0x00, 0x00, 0x02, 0x02, 0x01, 0x00, 0x02, 0x05, 0x05, 0x00, 0x03, 0x07, 0x01, 0x01
        /*0010*/ 	.byte	0x02, 0x03, 0x00, 0x00, 0x02, 0x06, 0x01, 0x00, 0x04, 0x0b, 0x08, 0x00, 0x09, 0x00, 0x00, 0x00
        /*0020*/ 	.byte	0x00, 0x00, 0x00, 0x00


//--------------------- .nv.info._Z9vectorAddPfS_S_ --------------------------
	.section	.nv.info._Z9vectorAddPfS_S_,"",@"SHT_CUDA_INFO"
	.sectionflags	@""
	.align	4


	//----- nvinfo : EIATTR_CUDA_API_VERSION
	.align		4
        /*0000*/ 	.byte	0x04, 0x37
        /*0002*/ 	.short	(.L_7 - .L_6)
.L_6:
        /*0004*/ 	.word	0x00000082


	//----- nvinfo : EIATTR_KPARAM_INFO
	.align		4
.L_7:
        /*0008*/ 	.byte	0x04, 0x17
        /*000a*/ 	.short	(.L_9 - .L_8)
.L_8:
        /*000c*/ 	.word	0x00000000
        /*0010*/ 	.short	0x0002
        /*0012*/ 	.short	0x0010
        /*0014*/ 	.byte	0x00, 0xf5, 0x21, 0x00


	//----- nvinfo : EIATTR_KPARAM_INFO
	.align		4
.L_9:
        /*0018*/ 	.byte	0x04, 0x17
        /*001a*/ 	.short	(.L_11 - .L_10)
.L_10:
        /*001c*/ 	.word	0x00000000
        /*0020*/ 	.short	0x0001
        /*0022*/ 	.short	0x0008
        /*0024*/ 	.byte	0x00, 0xf5, 0x21, 0x00


	//----- nvinfo : EIATTR_KPARAM_INFO
	.align		4
.L_11:
        /*0028*/ 	.byte	0x04, 0x17
        /*002a*/ 	.short	(.L_13 - .L_12)
.L_12:
        /*002c*/ 	.word	0x00000000
        /*0030*/ 	.short	0x0000
        /*0032*/ 	.short	0x0000
        /*0034*/ 	.byte	0x00, 0xf5, 0x21, 0x00


	//----- nvinfo : EIATTR_SPARSE_MMA_MASK
	.align		4
.L_13:
        /*0038*/ 	.byte	0x03, 0x50
        /*003a*/ 	.short	0x0000


	//----- nvinfo : EIATTR_MAXREG_COUNT
	.align		4
        /*003c*/ 	.byte	0x03, 0x1b
        /*003e*/ 	.short	0x00ff


	//----- nvinfo : EIATTR_MERCURY_ISA_VERSION
	.align		4
        /*0040*/ 	.byte	0x03, 0x5f
        /*0042*/ 	.short	0x0101


	//----- nvinfo : EIATTR_VRC_CTA_INIT_COUNT
	.align		4
        /*0044*/ 	.byte	0x02, 0x4a
	.zero		1
	.zero		1


	//----- nvinfo : EIATTR_EXIT_INSTR_OFFSETS
	.align		4
        /*0048*/ 	.byte	0x04, 0x1c
        /*004a*/ 	.short	(.L_15 - .L_14)


	//   ....[0]....
.L_14:
        /*004c*/ 	.word	0x00000100


	//----- nvinfo : EIATTR_CBANK_PARAM_SIZE
	.align		4
.L_15:
        /*0050*/ 	.byte	0x03, 0x19
        /*0052*/ 	.short	0x0018


	//----- nvinfo : EIATTR_PARAM_CBANK
	.align		4
        /*0054*/ 	.byte	0x04, 0x0a
        /*0056*/ 	.short	(.L_17 - .L_16)
	.align		4
.L_16:
        /*0058*/ 	.word	index@(.nv.constant0._Z9vectorAddPfS_S_)
        /*005c*/ 	.short	0x0380
        /*005e*/ 	.short	0x0018


	//----- nvinfo : EIATTR_SW_WAR
	.align		4
.L_17:
        /*0060*/ 	.byte	0x04, 0x36
        /*0062*/ 	.short	(.L_19 - .L_18)
.L_18:
        /*0064*/ 	.word	0x00000008
.L_19:


//--------------------- .nv.callgraph             --------------------------
	.section	.nv.callgraph,"",@"SHT_CUDA_CALLGRAPH"
	.align	4
	.sectionentsize	8
	.align		4
        /*0000*/ 	.word	0x00000000
	.align		4
        /*0004*/ 	.word	0xffffffff
	.align		4
        /*0008*/ 	.word	0x00000000
	.align		4
        /*000c*/ 	.word	0xfffffffe
	.align		4
        /*0010*/ 	.word	0x00000000
	.align		4
        /*0014*/ 	.word	0xfffffffd
	.align		4
        /*0018*/ 	.word	0x00000000
	.align		4
        /*001c*/ 	.word	0xfffffffc


//--------------------- .text._Z9vectorAddPfS_S_  --------------------------
	.section	.text._Z9vectorAddPfS_S_,"ax",@progbits
	.align	128
        .global         _Z9vectorAddPfS_S_
        .type           _Z9vectorAddPfS_S_,@function
        .size           _Z9vectorAddPfS_S_,(.L_x_1 - _Z9vectorAddPfS_S_)
        .other          _Z9vectorAddPfS_S_,@"STO_CUDA_ENTRY STV_DEFAULT"
_Z9vectorAddPfS_S_:
.text._Z9vectorAddPfS_S_:
[----:B------:R-:W-:Y:S01]  /*0000*/  LDC R1, c[0x0][0x37c] ;  /* 0x0000df00ff017b82 */ /* 0x000fe20000000800 */
[----:B------:R-:W0:Y:S07]  /*0010*/  S2R R9, SR_TID.X ;  /* 0x0000000000097919 */ /* 0x000e2e0000002100 */
[----:B------:R-:W0:Y:S01]  /*0020*/  S2UR UR6, SR_CTAID.X ;  /* 0x00000000000679c3 */ /* 0x000e220000002500 */
[----:B------:R-:W1:Y:S07]  /*0030*/  LDCU.64 UR4, c[0x0][0x358] ;  /* 0x00006b00ff0477ac */ /* 0x000e6e0008000a00 */
[----:B------:R-:W0:Y:S08]  /*0040*/  LDC R0, c[0x0][0x360] ;  /* 0x0000d800ff007b82 */ /* 0x000e300000000800 */
[----:B------:R-:W2:Y:S08]  /*0050*/  LDC.64 R2, c[0x0][0x380] ;  /* 0x0000e000ff027b82 */ /* 0x000eb00000000a00 */
[----:B------:R-:W3:Y:S01]  /*0060*/  LDC.64 R4, c[0x0][0x388] ;  /* 0x0000e200ff047b82 */ /* 0x000ee20000000a00 */
[----:B0-----:R-:W-:-:S07]  /*0070*/  IMAD R9, R0, UR6, R9 ;  /* 0x0000000600097c24 */ /* 0x001fce000f8e0209 */
[----:B------:R-:W0:Y:S01]  /*0080*/  LDC.64 R6, c[0x0][0x390] ;  /* 0x0000e400ff067b82 */ /* 0x000e220000000a00 */
[----:B--2---:R-:W-:-:S06]  /*0090*/  IMAD.WIDE R2, R9, 0x4, R2 ;  /* 0x0000000409027825 */ /* 0x004fcc00078e0202 */
[----:B-1----:R-:W2:Y:S01]  /*00a0*/  LDG.E R2, desc[UR4][R2.64] ;  /* 0x0000000402027981 */ /* 0x002ea2000c1e1900 */
[----:B---3--:R-:W-:-:S06]  /*00b0*/  IMAD.WIDE R4, R9, 0x4, R4 ;  /* 0x0000000409047825 */ /* 0x008fcc00078e0204 */
[----:B------:R-:W2:Y:S01]  /*00c0*/  LDG.E R5, desc[UR4][R4.64] ;  /* 0x0000000404057981 */ /* 0x000ea2000c1e1900 */
[----:B0-----:R-:W-:-:S04]  /*00d0*/  IMAD.WIDE R6, R9, 0x4, R6 ;  /* 0x0000000409067825 */ /* 0x001fc800078e0206 */
[----:B--2---:R-:W-:-:S05]  /*00e0*/  FADD R9, R2, R5 ;  /* 0x0000000502097221 */ /* 0x004fca0000000000 */
[----:B------:R-:W-:Y:S01]  /*00f0*/  STG.E desc[UR4][R6.64], R9 ;  /* 0x0000000906007986 */ /* 0x000fe2000c101904 */
[----:B------:R-:W-:Y:S05]  /*0100*/  EXIT ;  /* 0x000000000000794d */ /* 0x000fea0003800000 */
.L_x_0:
[----:B------:R-:W-:-:S00]  /*0110*/  BRA `(.L_x_0) ;  /* 0xfffffffc00fc7947 */ /* 0x000fc0000383ffff */
[----:B------:R-:W-:-:S00]  /*0120*/  NOP ;  /* 0x0000000000007918 */ /* 0x000fc00000000000 */
        /* <DEDUP_REMOVED lines=13> */
.L_x_1:


//--------------------- .nv.shared.reserved.0     --------------------------
	.section	.nv.shared.reserved.0,"aw",@nobits
	.weak		__nv_reservedSMEM_offset_0_alias
	.size		__nv_reservedSMEM_offset_0_alias, 0, 64
	.other		__nv_reservedSMEM_offset_0_alias,@"STO_CUDA_RESERVED_SHARED STV_DEFAULT"
__nv_reservedSMEM_offset_0_alias:
	.zero		0
	.zero		64


//--------------------- .nv.constant0._Z9vectorAddPfS_S_ --------------------------
	.section	.nv.constant0._Z9vectorAddPfS_S_,"a",@progbits
	.sectionflags	@""
	.align	4
.nv.constant0._Z9vectorAddPfS_S_:
	.zero		920


//--------------------- SYMBOLS --------------------------

	.type		.nv.reservedSmem.offset0,@object
	.size		.nv.reservedSmem.offset0,0x4
